	.headerflags	@"EF_CUDA_TEXMODE_UNIFIED EF_CUDA_64BIT_ADDRESS EF_CUDA_ACCELERATORS EF_CUDA_SM90 EF_CUDA_VIRTUAL_SM(EF_CUDA_SM90)"
	.elftype	@"ET_EXEC"


//--------------------- .nv.info                  --------------------------
	.section	.nv.info,"",@"SHT_CUDA_INFO"
	.align	4


	//----- nvinfo : EIATTR_REGCOUNT
	.align		4
        /*0000*/ 	.byte	0x04, 0x2f
        /*0002*/ 	.short	(.L_1 - .L_0)
	.align		4
.L_0:
        /*0004*/ 	.word	index@(triton_poi_fused_convolution_relu_12)
        /*0008*/ 	.word	0x0000000c


	//----- nvinfo : EIATTR_MIN_STACK_SIZE
	.align		4
.L_1:
        /*000c*/ 	.byte	0x04, 0x12
        /*000e*/ 	.short	(.L_3 - .L_2)
	.align		4
.L_2:
        /*0010*/ 	.word	index@(triton_poi_fused_convolution_relu_12)
        /*0014*/ 	.word	0x00000000


	//----- nvinfo : EIATTR_FRAME_SIZE
	.align		4
.L_3:
        /*0018*/ 	.byte	0x04, 0x11
        /*001a*/ 	.short	(.L_5 - .L_4)
	.align		4
.L_4:
        /*001c*/ 	.word	index@(triton_poi_fused_convolution_relu_12)
        /*0020*/ 	.word	0x00000000


	//----- nvinfo : EIATTR_MIN_STACK_SIZE
	.align		4
.L_5:
        /*0024*/ 	.byte	0x04, 0x12
        /*0026*/ 	.short	(.L_7 - .L_6)
	.align		4
.L_6:
        /*0028*/ 	.word	index@(triton_poi_fused_convolution_relu_12)
        /*002c*/ 	.word	0x00000000
.L_7:


//--------------------- .nv.info.triton_poi_fused_convolution_relu_12 --------------------------
	.section	.nv.info.triton_poi_fused_convolution_relu_12,"",@"SHT_CUDA_INFO"
	.sectionflags	@""
	.align	4


	//----- nvinfo : EIATTR_CUDA_API_VERSION
	.align		4
        /*0000*/ 	.byte	0x04, 0x37
        /*0002*/ 	.short	(.L_9 - .L_8)
.L_8:
        /*0004*/ 	.word	0x0000007c


	//----- nvinfo : EIATTR_KPARAM_INFO
	.align		4
.L_9:
        /*0008*/ 	.byte	0x04, 0x17
        /*000a*/ 	.short	(.L_11 - .L_10)
.L_10:
        /*000c*/ 	.word	0x00000000
        /*0010*/ 	.short	0x0002
        /*0012*/ 	.short	0x0010
        /*0014*/ 	.byte	0x00, 0xf0, 0x11, 0x00


	//----- nvinfo : EIATTR_KPARAM_INFO
	.align		4
.L_11:
        /*0018*/ 	.byte	0x04, 0x17
        /*001a*/ 	.short	(.L_13 - .L_12)
.L_12:
        /*001c*/ 	.word	0x00000000
        /*0020*/ 	.short	0x0001
        /*0022*/ 	.short	0x0008
        /*0024*/ 	.byte	0x00, 0xf4, 0x21, 0x00


	//----- nvinfo : EIATTR_KPARAM_INFO
	.align		4
.L_13:
        /*0028*/ 	.byte	0x04, 0x17
        /*002a*/ 	.short	(.L_15 - .L_14)
.L_14:
        /*002c*/ 	.word	0x00000000
        /*0030*/ 	.short	0x0000
        /*0032*/ 	.short	0x0000
        /*0034*/ 	.byte	0x00, 0xf4, 0x21, 0x00


	//----- nvinfo : EIATTR_SPARSE_MMA_MASK
	.align		4
.L_15:
        /*0038*/ 	.byte	0x03, 0x50
        /*003a*/ 	.short	0x0000


	//----- nvinfo : EIATTR_MAXREG_COUNT
	.align		4
        /*003c*/ 	.byte	0x03, 0x1b
        /*003e*/ 	.short	0x00ff


	//----- nvinfo : EIATTR_EXIT_INSTR_OFFSETS
	.align		4
        /*0040*/ 	.byte	0x04, 0x1c
        /*0042*/ 	.short	(.L_17 - .L_16)


	//   ....[0]....
.L_16:
        /*0044*/ 	.word	0x00000150


	//----- nvinfo : EIATTR_REQNTID
	.align		4
.L_17:
        /*0048*/ 	.byte	0x04, 0x10
        /*004a*/ 	.short	(.L_19 - .L_18)
.L_18:
        /*004c*/ 	.word	0x00000080
        /*0050*/ 	.word	0x00000001
        /*0054*/ 	.word	0x00000001


	//----- nvinfo : EIATTR_CBANK_PARAM_SIZE
	.align		4
.L_19:
        /*0058*/ 	.byte	0x03, 0x19
        /*005a*/ 	.short	0x0014


	//----- nvinfo : EIATTR_PARAM_CBANK
	.align		4
        /*005c*/ 	.byte	0x04, 0x0a
        /*005e*/ 	.short	(.L_21 - .L_20)
	.align		4
.L_20:
        /*0060*/ 	.word	index@(.nv.constant0.triton_poi_fused_convolution_relu_12)
        /*0064*/ 	.short	0x0210
        /*0066*/ 	.short	0x0014


	//----- nvinfo : EIATTR_SW_WAR
	.align		4
.L_21:
        /*0068*/ 	.byte	0x04, 0x36
        /*006a*/ 	.short	(.L_23 - .L_22)
.L_22:
        /*006c*/ 	.word	0x00000008
.L_23:


//--------------------- .nv.callgraph             --------------------------
	.section	.nv.callgraph,"",@"SHT_CUDA_CALLGRAPH"
	.align	4
	.sectionentsize	8
	.align		4
        /*0000*/ 	.word	0x00000000
	.align		4
        /*0004*/ 	.word	0xffffffff
	.align		4
        /*0008*/ 	.word	0x00000000
	.align		4
        /*000c*/ 	.word	0xfffffffe
	.align		4
        /*0010*/ 	.word	0x00000000
	.align		4
        /*0014*/ 	.word	0xfffffffd
	.align		4
        /*0018*/ 	.word	0x00000000
	.align		4
        /*001c*/ 	.word	0xfffffffc


//--------------------- .text.triton_poi_fused_convolution_relu_12 --------------------------
	.section	.text.triton_poi_fused_convolution_relu_12,"ax",@progbits
	.align	128
        .global         triton_poi_fused_convolution_relu_12
        .type           triton_poi_fused_convolution_relu_12,@function
        .size           triton_poi_fused_convolution_relu_12,(.L_x_1 - triton_poi_fused_convolution_relu_12)
        .other          triton_poi_fused_convolution_relu_12,@"STO_CUDA_ENTRY STV_DEFAULT"
triton_poi_fused_convolution_relu_12:
.text.triton_poi_fused_convolution_relu_12:
[----:B------:R-:W-:Y:S01]  /*0000*/  LDC R1, c[0x0][0x28] ;  /* 0x00000a00ff017b82 */ /* 0x000fe20000000800 */
[----:B------:R-:W1:Y:S07]  /*0010*/  S2R R0, SR_TID.X ;  /* 0x0000000000007919 */ /* 0x000e6e0000002100 */
[----:B------:R-:W2:Y:S01]  /*0020*/  LDC.64 R4, c[0x0][0x218] ;  /* 0x00008600ff047b82 */ /* 0x000ea20000000a00 */
[----:B------:R-:W-:Y:S01]  /*0030*/  ULDC.64 UR4, c[0x0][0x208] ;  /* 0x0000820000047ab9 */ /* 0x000fe20000000a00 */
[----:B------:R-:W3:Y:S06]  /*0040*/  S2R R7, SR_CTAID.X ;  /* 0x0000000000077919 */ /* 0x000eec0000002500 */
[----:B------:R-:W4:Y:S01]  /*0050*/  LDC.64 R2, c[0x0][0x210] ;  /* 0x00008400ff027b82 */ /* 0x000f220000000a00 */
[----:B-1----:R-:W-:-:S02]  /*0060*/  LOP3.LUT R0, R0, 0x7f, RZ, 0xc0, !PT ;  /* 0x0000007f00007812 */ /* 0x002fc400078ec0ff */
[----:B---3--:R-:W-:-:S03]  /*0070*/  SHF.R.S32.HI R6, RZ, 0x18, R7 ;  /* 0x00000018ff067819 */ /* 0x008fc60000011407 */
[----:B------:R-:W-:Y:S01]  /*0080*/  IMAD R7, R7, 0x80, R0 ;  /* 0x0000008007077824 */ /* 0x000fe200078e0200 */
[----:B------:R-:W-:-:S03]  /*0090*/  SGXT R0, R6, 0x1 ;  /* 0x000000010600781a */ /* 0x000fc60000000200 */
[----:B----4-:R-:W-:Y:S01]  /*00a0*/  IMAD.WIDE R2, R7, 0x4, R2 ;  /* 0x0000000407027825 */ /* 0x010fe200078e0202 */
[----:B------:R-:W-:-:S04]  /*00b0*/  LEA.HI R0, R0, R7, RZ, 0x7 ;  /* 0x0000000700007211 */ /* 0x000fc800078f38ff */
[----:B------:R-:W-:-:S05]  /*00c0*/  LOP3.LUT R0, R0, 0xffffff80, RZ, 0xc0, !PT ;  /* 0xffffff8000007812 */ /* 0x000fca00078ec0ff */
[----:B------:R-:W-:Y:S02]  /*00d0*/  IMAD.IADD R9, R7, 0x1, -R0 ;  /* 0x0000000107097824 */ /* 0x000fe400078e0a00 */
[----:B------:R-:W3:Y:S02]  /*00e0*/  LDG.E R0, desc[UR4][R2.64] ;  /* 0x0000000402007981 */ /* 0x000ee4000c1e1900 */
[----:B--2---:R-:W-:-:S06]  /*00f0*/  IMAD.WIDE R4, R9, 0x4, R4 ;  /* 0x0000000409047825 */ /* 0x004fcc00078e0204 */
[----:B------:R-:W3:Y:S02]  /*0100*/  LDG.E.EL R5, desc[UR4][R4.64] ;  /* 0x0000000404057981 */ /* 0x000ee4000c2e1900 */
[C---:B---3--:R-:W-:Y:S01]  /*0110*/  FADD R6, R0.reuse, R5 ;  /* 0x0000000500067221 */ /* 0x048fe20000000000 */
[----:B------:R-:W-:-:S04]  /*0120*/  FSETP.GEU.AND P0, PT, R0, -R5, PT ;  /* 0x800000050000720b */ /* 0x000fc80003f0e000 */
[----:B------:R-:W-:-:S05]  /*0130*/  FSEL R7, R6, RZ, P0 ;  /* 0x000000ff06077208 */ /* 0x000fca0000000000 */
[----:B------:R-:W-:Y:S01]  /*0140*/  STG.E desc[UR4][R2.64], R7 ;  /* 0x0000000702007986 */ /* 0x000fe2000c101904 */
[----:B------:R-:W-:Y:S05]  /*0150*/  EXIT ;  /* 0x000000000000794d */ /* 0x000fea0003800000 */
.L_x_0:
[----:B------:R-:W-:-:S00]  /*0160*/  BRA `(.L_x_0) ;  /* 0xfffffffc00fc7947 */ /* 0x000fc0000383ffff */
[----:B------:R-:W-:-:S00]  /*0170*/  NOP ;  /* 0x0000000000007918 */ /* 0x000fc00000000000 */
        /* <DEDUP_REMOVED lines=8> */
.L_x_1:


//--------------------- .nv.constant0.triton_poi_fused_convolution_relu_12 --------------------------
	.section	.nv.constant0.triton_poi_fused_convolution_relu_12,"a",@progbits
	.sectionflags	@""
	.align	4
.nv.constant0.triton_poi_fused_convolution_relu_12:
	.zero		548
